//
// Generated by NVIDIA NVVM Compiler
//
// Compiler Build ID: CL-36424714
// Cuda compilation tools, release 13.0, V13.0.88
// Based on NVVM 20.0.0
//

.version 9.0
.target sm_100
.address_size 64

	// .globl	_Z10heatKernelPfS_iif
// _ZZ10heatKernelPfS_iifE4temp has been demoted

.visible .entry _Z10heatKernelPfS_iif(
	.param .u64 .ptr .align 1 _Z10heatKernelPfS_iif_param_0,
	.param .u64 .ptr .align 1 _Z10heatKernelPfS_iif_param_1,
	.param .u32 _Z10heatKernelPfS_iif_param_2,
	.param .u32 _Z10heatKernelPfS_iif_param_3,
	.param .f32 _Z10heatKernelPfS_iif_param_4
)
{
	.reg .pred 	%p<23>;
	.reg .b32 	%r<28>;
	.reg .b32 	%f<13>;
	.reg .b64 	%rd<13>;
	.reg .b64 	%fd<17>;
	// demoted variable
	.shared .align 4 .b8 _ZZ10heatKernelPfS_iifE4temp[1296];
	ld.param.u64 	%rd4, [_Z10heatKernelPfS_iif_param_0];
	ld.param.u64 	%rd3, [_Z10heatKernelPfS_iif_param_1];
	ld.param.u32 	%r12, [_Z10heatKernelPfS_iif_param_2];
	ld.param.u32 	%r14, [_Z10heatKernelPfS_iif_param_3];
	ld.param.f32 	%f1, [_Z10heatKernelPfS_iif_param_4];
	cvta.to.global.u64 	%rd1, %rd4;
	mov.u32 	%r15, %ctaid.x;
	shl.b32 	%r16, %r15, 4;
	mov.u32 	%r1, %tid.x;
	add.s32 	%r2, %r16, %r1;
	mov.u32 	%r17, %ctaid.y;
	shl.b32 	%r18, %r17, 4;
	mov.u32 	%r3, %tid.y;
	add.s32 	%r19, %r18, %r3;
	setp.ge.s32 	%p1, %r2, %r12;
	setp.ge.s32 	%p2, %r19, %r14;
	mad.lo.s32 	%r5, %r12, %r19, %r2;
	mul.wide.s32 	%rd5, %r5, 4;
	add.s64 	%rd2, %rd1, %rd5;
	mov.u32 	%r20, _ZZ10heatKernelPfS_iifE4temp;
	mad.lo.s32 	%r6, %r3, 72, %r20;
	add.s32 	%r7, %r6, 72;
	shl.b32 	%r21, %r1, 2;
	add.s32 	%r8, %r7, %r21;
	or.pred  	%p3, %p1, %p2;
	@%p3 bra 	$L__BB0_2;
	ld.global.f32 	%f2, [%rd2];
	st.shared.f32 	[%r8+4], %f2;
$L__BB0_2:
	setp.ne.s32 	%p4, %r3, 0;
	setp.eq.s32 	%p5, %r19, 0;
	add.s32 	%r9, %r20, %r21;
	or.pred  	%p6, %p4, %p5;
	@%p6 bra 	$L__BB0_4;
	add.s32 	%r24, %r19, -1;
	mad.lo.s32 	%r25, %r12, %r24, %r2;
	mul.wide.s32 	%rd6, %r25, 4;
	add.s64 	%rd7, %rd1, %rd6;
	ld.global.f32 	%f3, [%rd7];
	st.shared.f32 	[%r9+4], %f3;
$L__BB0_4:
	setp.ne.s32 	%p7, %r3, 15;
	add.s32 	%r10, %r14, -1;
	setp.ge.s32 	%p8, %r19, %r10;
	or.pred  	%p9, %p7, %p8;
	@%p9 bra 	$L__BB0_6;
	mad.lo.s32 	%r26, %r12, %r19, %r12;
	add.s32 	%r27, %r26, %r2;
	mul.wide.s32 	%rd8, %r27, 4;
	add.s64 	%rd9, %rd1, %rd8;
	ld.global.f32 	%f4, [%rd9];
	st.shared.f32 	[%r9+1228], %f4;
$L__BB0_6:
	setp.ne.s32 	%p10, %r1, 0;
	setp.lt.s32 	%p11, %r2, 1;
	or.pred  	%p12, %p10, %p11;
	@%p12 bra 	$L__BB0_8;
	ld.global.f32 	%f5, [%rd2+-4];
	st.shared.f32 	[%r7], %f5;
$L__BB0_8:
	setp.ne.s32 	%p13, %r1, 15;
	add.s32 	%r11, %r12, -1;
	setp.ge.s32 	%p14, %r2, %r11;
	or.pred  	%p15, %p13, %p14;
	@%p15 bra 	$L__BB0_10;
	ld.global.f32 	%f6, [%rd2+4];
	st.shared.f32 	[%r6+140], %f6;
$L__BB0_10:
	setp.ge.s32 	%p16, %r2, %r11;
	setp.lt.s32 	%p17, %r2, 1;
	setp.ge.s32 	%p18, %r19, %r10;
	setp.eq.s32 	%p19, %r19, 0;
	bar.sync 	0;
	or.pred  	%p20, %p17, %p16;
	or.pred  	%p21, %p19, %p20;
	or.pred  	%p22, %p21, %p18;
	@%p22 bra 	$L__BB0_12;
	ld.shared.f32 	%f7, [%r8];
	ld.shared.f32 	%f8, [%r8+8];
	ld.shared.f32 	%f9, [%r8+-68];
	ld.shared.f32 	%f10, [%r8+76];
	ld.shared.f32 	%f11, [%r8+4];
	cvt.f64.f32 	%fd1, %f11;
	cvt.f64.f32 	%fd2, %f1;
	mul.f64 	%fd3, %fd2, 0d3FE0000000000000;
	cvt.f64.f32 	%fd4, %f7;
	add.f64 	%fd5, %fd1, %fd1;
	sub.f64 	%fd6, %fd4, %fd5;
	cvt.f64.f32 	%fd7, %f8;
	add.f64 	%fd8, %fd6, %fd7;
	div.rn.f64 	%fd9, %fd8, 0d3F1A36E2E0000000;
	cvt.f64.f32 	%fd10, %f10;
	sub.f64 	%fd11, %fd10, %fd5;
	cvt.f64.f32 	%fd12, %f9;
	add.f64 	%fd13, %fd11, %fd12;
	div.rn.f64 	%fd14, %fd13, 0d3F1A36E2E0000000;
	add.f64 	%fd15, %fd9, %fd14;
	fma.rn.f64 	%fd16, %fd3, %fd15, %fd1;
	cvt.rn.f32.f64 	%f12, %fd16;
	cvta.to.global.u64 	%rd10, %rd3;
	add.s64 	%rd12, %rd10, %rd5;
	st.global.f32 	[%rd12], %f12;
$L__BB0_12:
	ret;

}


// ===== COMPILED SASS (sm_100) =====

	.target	sm_100

	.elftype	@"ET_EXEC"


//--------------------- .note.nv.tkinfo           --------------------------
	.section	.note.nv.tkinfo,"",@"SHT_NOTE"
	.sectionflags	@"SHF_NOTE_NV_TKINFO"
	.tkinfo
        /*0018*/ 	.word	0x00000002
        /*0030*/ 	.string	""
        /*0030*/ 	.string	"ptxas"
        /*0030*/ 	.string	"Cuda compilation tools, release 13.0, V13.0.88"
        /*0030*/ 	.string	"Build cuda_13.0.r13.0/compiler.36424714_0"
        /*0030*/ 	.string	"-arch sm_100 -m 64 "



//--------------------- .note.nv.cuinfo           --------------------------
	.section	.note.nv.cuinfo,"",@"SHT_NOTE"
	.sectionflags	@"SHF_NOTE_NV_CUINFO"
        /*0018*/ 	.short	0x0002
        /*001a*/ 	.short	0x0064
        /*001c*/ 	.short	0x0082
	.zero		2


//--------------------- .nv.info                  --------------------------
	.section	.nv.info,"",@"SHT_CUDA_INFO"
	.align	4


	//----- nvinfo : EIATTR_REGCOUNT
	.align		4
        /*0000*/ 	.byte	0x04, 0x2f
        /*0002*/ 	.short	(.L_1 - .L_0)
	.align		4
.L_0:
        /*0004*/ 	.word	index@(_Z10heatKernelPfS_iif)
        /*0008*/ 	.word	0x00000020


	//----- nvinfo : EIATTR_FRAME_SIZE
	.align		4
.L_1:
        /*000c*/ 	.byte	0x04, 0x11
        /*000e*/ 	.short	(.L_3 - .L_2)
	.align		4
.L_2:
        /*0010*/ 	.word	index@($__internal_0_$__cuda_sm20_div_rn_f64_full)
        /*0014*/ 	.word	0x00000000


	//----- nvinfo : EIATTR_FRAME_SIZE
	.align		4
.L_3:
        /*0018*/ 	.byte	0x04, 0x11
        /*001a*/ 	.short	(.L_5 - .L_4)
	.align		4
.L_4:
        /*001c*/ 	.word	index@(_Z10heatKernelPfS_iif)
        /*0020*/ 	.word	0x00000000


	//----- nvinfo : EIATTR_MIN_STACK_SIZE
	.align		4
.L_5:
        /*0024*/ 	.byte	0x04, 0x12
        /*0026*/ 	.short	(.L_7 - .L_6)
	.align		4
.L_6:
        /*0028*/ 	.word	index@(_Z10heatKernelPfS_iif)
        /*002c*/ 	.word	0x00000000
.L_7:


//--------------------- .nv.compat                --------------------------
	.section	.nv.compat,"",@"SHT_CUDA_COMPAT_INFO"
	.align	4
        /*0000*/ 	.byte	0x02, 0x09, 0x00, 0x00, 0x02, 0x02, 0x01, 0x00, 0x02, 0x05, 0x05, 0x00, 0x03, 0x07, 0x01, 0x01
        /*0010*/ 	.byte	0x02, 0x03, 0x00, 0x00, 0x02, 0x06, 0x01, 0x00, 0x04, 0x0b, 0x08, 0x00, 0x01, 0x00, 0x00, 0x00
        /*0020*/ 	.byte	0x00, 0x00, 0x00, 0x00


//--------------------- .nv.info._Z10heatKernelPfS_iif --------------------------
	.section	.nv.info._Z10heatKernelPfS_iif,"",@"SHT_CUDA_INFO"
	.sectionflags	@""
	.align	4


	//----- nvinfo : EIATTR_CUDA_API_VERSION
	.align		4
        /*0000*/ 	.byte	0x04, 0x37
        /*0002*/ 	.short	(.L_9 - .L_8)
.L_8:
        /*0004*/ 	.word	0x00000082


	//----- nvinfo : EIATTR_KPARAM_INFO
	.align		4
.L_9:
        /*0008*/ 	.byte	0x04, 0x17
        /*000a*/ 	.short	(.L_11 - .L_10)
.L_10:
        /*000c*/ 	.word	0x00000000
        /*0010*/ 	.short	0x0004
        /*0012*/ 	.short	0x0018
        /*0014*/ 	.byte	0x00, 0xf0, 0x11, 0x00


	//----- nvinfo : EIATTR_KPARAM_INFO
	.align		4
.L_11:
        /*0018*/ 	.byte	0x04, 0x17
        /*001a*/ 	.short	(.L_13 - .L_12)
.L_12:
        /*001c*/ 	.word	0x00000000
        /*0020*/ 	.short	0x0003
        /*0022*/ 	.short	0x0014
        /*0024*/ 	.byte	0x00, 0xf0, 0x11, 0x00


	//----- nvinfo : EIATTR_KPARAM_INFO
	.align		4
.L_13:
        /*0028*/ 	.byte	0x04, 0x17
        /*002a*/ 	.short	(.L_15 - .L_14)
.L_14:
        /*002c*/ 	.word	0x00000000
        /*0030*/ 	.short	0x0002
        /*0032*/ 	.short	0x0010
        /*0034*/ 	.byte	0x00, 0xf0, 0x11, 0x00


	//----- nvinfo : EIATTR_KPARAM_INFO
	.align		4
.L_15:
        /*0038*/ 	.byte	0x04, 0x17
        /*003a*/ 	.short	(.L_17 - .L_16)
.L_16:
        /*003c*/ 	.word	0x00000000
        /*0040*/ 	.short	0x0001
        /*0042*/ 	.short	0x0008
        /*0044*/ 	.byte	0x00, 0xf5, 0x21, 0x00


	//----- nvinfo : EIATTR_KPARAM_INFO
	.align		4
.L_17:
        /*0048*/ 	.byte	0x04, 0x17
        /*004a*/ 	.short	(.L_19 - .L_18)
.L_18:
        /*004c*/ 	.word	0x00000000
        /*0050*/ 	.short	0x0000
        /*0052*/ 	.short	0x0000
        /*0054*/ 	.byte	0x00, 0xf5, 0x21, 0x00


	//----- nvinfo : EIATTR_SPARSE_MMA_MASK
	.align		4
.L_19:
        /*0058*/ 	.byte	0x03, 0x50
        /*005a*/ 	.short	0x0000


	//----- nvinfo : EIATTR_MAXREG_COUNT
	.align		4
        /*005c*/ 	.byte	0x03, 0x1b
        /*005e*/ 	.short	0x00ff


	//----- nvinfo : EIATTR_NUM_BARRIERS
	.align		4
        /*0060*/ 	.byte	0x02, 0x4c
        /*0062*/ 	.byte	0x01
	.zero		1


	//----- nvinfo : EIATTR_MERCURY_ISA_VERSION
	.align		4
        /*0064*/ 	.byte	0x03, 0x5f
        /*0066*/ 	.short	0x0101


	//----- nvinfo : EIATTR_VRC_CTA_INIT_COUNT
	.align		4
        /*0068*/ 	.byte	0x02, 0x4a
	.zero		1
	.zero		1


	//----- nvinfo : EIATTR_EXIT_INSTR_OFFSETS
	.align		4
        /*006c*/ 	.byte	0x04, 0x1c
        /*006e*/ 	.short	(.L_21 - .L_20)


	//   ....[0]....
.L_20:
        /*0070*/ 	.word	0x00000320


	//   ....[1]....
        /*0074*/ 	.word	0x000007d0


	//----- nvinfo : EIATTR_CRS_STACK_SIZE
	.align		4
.L_21:
        /*0078*/ 	.byte	0x04, 0x1e
        /*007a*/ 	.short	(.L_23 - .L_22)
.L_22:
        /*007c*/ 	.word	0x00000000


	//----- nvinfo : EIATTR_CBANK_PARAM_SIZE
	.align		4
.L_23:
        /*0080*/ 	.byte	0x03, 0x19
        /*0082*/ 	.short	0x001c


	//----- nvinfo : EIATTR_PARAM_CBANK
	.align		4
        /*0084*/ 	.byte	0x04, 0x0a
        /*0086*/ 	.short	(.L_25 - .L_24)
	.align		4
.L_24:
        /*0088*/ 	.word	index@(.nv.constant0._Z10heatKernelPfS_iif)
        /*008c*/ 	.short	0x0380
        /*008e*/ 	.short	0x001c


	//----- nvinfo : EIATTR_SW_WAR
	.align		4
.L_25:
        /*0090*/ 	.byte	0x04, 0x36
        /*0092*/ 	.short	(.L_27 - .L_26)
.L_26:
        /*0094*/ 	.word	0x00000008
.L_27:


//--------------------- .nv.callgraph             --------------------------
	.section	.nv.callgraph,"",@"SHT_CUDA_CALLGRAPH"
	.align	4
	.sectionentsize	8
	.align		4
        /*0000*/ 	.word	0x00000000
	.align		4
        /*0004*/ 	.word	0xffffffff
	.align		4
        /*0008*/ 	.word	0x00000000
	.align		4
        /*000c*/ 	.word	0xfffffffe
	.align		4
        /*0010*/ 	.word	0x00000000
	.align		4
        /*0014*/ 	.word	0xfffffffd
	.align		4
        /*0018*/ 	.word	0x00000000
	.align		4
        /*001c*/ 	.word	0xfffffffc


//--------------------- .text._Z10heatKernelPfS_iif --------------------------
	.section	.text._Z10heatKernelPfS_iif,"ax",@progbits
	.align	128
        .global         _Z10heatKernelPfS_iif
        .type           _Z10heatKernelPfS_iif,@function
        .size           _Z10heatKernelPfS_iif,(.L_x_10 - _Z10heatKernelPfS_iif)
        .other          _Z10heatKernelPfS_iif,@"STO_CUDA_ENTRY STV_DEFAULT"
_Z10heatKernelPfS_iif:
.text._Z10heatKernelPfS_iif:
[----:B------:R-:W-:Y:S01]  /*0000*/  LDC R1, c[0x0][0x37c] ;  /* 0x0000df00ff017b82 */ /* 0x000fe20000000800 */
[----:B------:R-:W0:Y:S07]  /*0010*/  S2R R4, SR_TID.Y ;  /* 0x0000000000047919 */ /* 0x000e2e0000002200 */
[----:B------:R-:W1:Y:S01]  /*0020*/  LDC.64 R10, c[0x0][0x390] ;  /* 0x0000e400ff0a7b82 */ /* 0x000e620000000a00 */
[----:B------:R-:W2:Y:S01]  /*0030*/  LDCU.64 UR4, c[0x0][0x358] ;  /* 0x00006b00ff0477ac */ /* 0x000ea20008000a00 */
[----:B------:R-:W0:Y:S01]  /*0040*/  S2R R3, SR_CTAID.Y ;  /* 0x0000000000037919 */ /* 0x000e220000002600 */
[----:B------:R-:W3:Y:S05]  /*0050*/  S2R R0, SR_CTAID.X ;  /* 0x0000000000007919 */ /* 0x000eea0000002500 */
[----:B------:R-:W4:Y:S01]  /*0060*/  LDC.64 R8, c[0x0][0x380] ;  /* 0x0000e000ff087b82 */ /* 0x000f220000000a00 */
[----:B------:R-:W3:Y:S01]  /*0070*/  S2R R7, SR_TID.X ;  /* 0x0000000000077919 */ /* 0x000ee20000002100 */
[----:B-1----:R-:W-:-:S02]  /*0080*/  VIADD R5, R11, 0xffffffff ;  /* 0xffffffff0b057836 */ /* 0x002fc40000000000 */
[----:B------:R-:W-:Y:S02]  /*0090*/  VIADD R2, R10, 0xffffffff ;  /* 0xffffffff0a027836 */ /* 0x000fe40000000000 */
[----:B0-----:R-:W-:-:S05]  /*00a0*/  IMAD R6, R3, 0x10, R4 ;  /* 0x0000001003067824 */ /* 0x001fca00078e0204 */
[C---:B------:R-:W-:Y:S02]  /*00b0*/  ISETP.NE.AND P0, PT, R6.reuse, RZ, PT ;  /* 0x000000ff0600720c */ /* 0x040fe40003f05270 */
[----:B------:R-:W-:Y:S01]  /*00c0*/  ISETP.GE.AND P1, PT, R6, R5, PT ;  /* 0x000000050600720c */ /* 0x000fe20003f26270 */
[----:B---3--:R-:W-:Y:S01]  /*00d0*/  IMAD R13, R0, 0x10, R7 ;  /* 0x00000010000d7824 */ /* 0x008fe200078e0207 */
[C---:B------:R-:W-:Y:S02]  /*00e0*/  ISETP.NE.OR P0, PT, R4.reuse, RZ, !P0 ;  /* 0x000000ff0400720c */ /* 0x040fe40004705670 */
[----:B------:R-:W-:Y:S02]  /*00f0*/  ISETP.NE.OR P1, PT, R4, 0xf, P1 ;  /* 0x0000000f0400780c */ /* 0x000fe40000f25670 */
[----:B------:R-:W-:Y:S02]  /*0100*/  ISETP.GE.AND P3, PT, R6, R11, PT ;  /* 0x0000000b0600720c */ /* 0x000fe40003f66270 */
[----:B------:R-:W-:-:S02]  /*0110*/  ISETP.GE.AND P2, PT, R13, R2, PT ;  /* 0x000000020d00720c */ /* 0x000fc40003f46270 */
[C---:B------:R-:W-:Y:S02]  /*0120*/  ISETP.GE.AND P4, PT, R13.reuse, 0x1, PT ;  /* 0x000000010d00780c */ /* 0x040fe40003f86270 */
[-C--:B------:R-:W-:Y:S02]  /*0130*/  ISETP.GE.OR P3, PT, R13, R10.reuse, P3 ;  /* 0x0000000a0d00720c */ /* 0x080fe40001f66670 */
[C---:B------:R-:W-:Y:S01]  /*0140*/  ISETP.NE.OR P4, PT, R7.reuse, RZ, !P4 ;  /* 0x000000ff0700720c */ /* 0x040fe20006785670 */
[C---:B------:R-:W-:Y:S01]  /*0150*/  @!P0 VIADD R0, R6.reuse, 0xffffffff ;  /* 0xffffffff06008836 */ /* 0x040fe20000000000 */
[----:B------:R-:W-:Y:S01]  /*0160*/  ISETP.NE.OR P5, PT, R7, 0xf, P2 ;  /* 0x0000000f0700780c */ /* 0x000fe200017a5670 */
[-C--:B------:R-:W-:Y:S02]  /*0170*/  @!P1 IMAD R2, R6, R10.reuse, R10 ;  /* 0x0000000a06029224 */ /* 0x080fe400078e020a */
[-CC-:B------:R-:W-:Y:S02]  /*0180*/  @!P0 IMAD R11, R0, R10.reuse, R13.reuse ;  /* 0x0000000a000b8224 */ /* 0x180fe400078e020d */
[----:B------:R-:W-:-:S02]  /*0190*/  IMAD R0, R6, R10, R13 ;  /* 0x0000000a06007224 */ /* 0x000fc400078e020d */
[----:B------:R-:W-:Y:S02]  /*01a0*/  @!P1 IMAD.IADD R15, R13, 0x1, R2 ;  /* 0x000000010d0f9824 */ /* 0x000fe400078e0202 */
[----:B----4-:R-:W-:-:S04]  /*01b0*/  IMAD.WIDE R2, R0, 0x4, R8 ;  /* 0x0000000400027825 */ /* 0x010fc800078e0208 */
[--C-:B------:R-:W-:Y:S01]  /*01c0*/  @!P0 IMAD.WIDE R10, R11, 0x4, R8.reuse ;  /* 0x000000040b0a8825 */ /* 0x100fe200078e0208 */
[----:B--2---:R-:W2:Y:S03]  /*01d0*/  @!P4 LDG.E R17, desc[UR4][R2.64+-0x4] ;  /* 0xfffffc040211c981 */ /* 0x004ea6000c1e1900 */
[----:B------:R-:W-:Y:S01]  /*01e0*/  @!P1 IMAD.WIDE R8, R15, 0x4, R8 ;  /* 0x000000040f089825 */ /* 0x000fe200078e0208 */
[----:B------:R-:W3:Y:S04]  /*01f0*/  @!P5 LDG.E R19, desc[UR4][R2.64+0x4] ;  /* 0x000004040213d981 */ /* 0x000ee8000c1e1900 */
[----:B------:R-:W4:Y:S04]  /*0200*/  @!P3 LDG.E R15, desc[UR4][R2.64] ;  /* 0x00000004020fb981 */ /* 0x000f28000c1e1900 */
[----:B------:R-:W5:Y:S04]  /*0210*/  @!P0 LDG.E R10, desc[UR4][R10.64] ;  /* 0x000000040a0a8981 */ /* 0x000f68000c1e1900 */
[----:B------:R-:W2:Y:S01]  /*0220*/  @!P1 LDG.E R8, desc[UR4][R8.64] ;  /* 0x0000000408089981 */ /* 0x000ea2000c1e1900 */
[----:B------:R-:W0:Y:S01]  /*0230*/  S2R R21, SR_CgaCtaId ;  /* 0x0000000000157919 */ /* 0x000e220000008800 */
[----:B------:R-:W-:-:S02]  /*0240*/  MOV R12, 0x400 ;  /* 0x00000400000c7802 */ /* 0x000fc40000000f00 */
[----:B------:R-:W-:-:S04]  /*0250*/  ISETP.LT.OR P2, PT, R13, 0x1, P2 ;  /* 0x000000010d00780c */ /* 0x000fc80001741670 */
[----:B------:R-:W-:Y:S02]  /*0260*/  ISETP.EQ.OR P2, PT, R6, RZ, P2 ;  /* 0x000000ff0600720c */ /* 0x000fe40001742670 */
[----:B0-----:R-:W-:-:S05]  /*0270*/  LEA R12, R21, R12, 0x18 ;  /* 0x0000000c150c7211 */ /* 0x001fca00078ec0ff */
[----:B------:R-:W-:-:S04]  /*0280*/  IMAD R14, R4, 0x48, R12 ;  /* 0x00000048040e7824 */ /* 0x000fc800078e020c */
[C---:B------:R-:W-:Y:S02]  /*0290*/  IMAD R4, R7.reuse, 0x4, R14 ;  /* 0x0000000407047824 */ /* 0x040fe400078e020e */
[----:B------:R-:W-:Y:S01]  /*02a0*/  IMAD R7, R7, 0x4, R12 ;  /* 0x0000000407077824 */ /* 0x000fe200078e020c */
[----:B------:R-:W-:Y:S02]  /*02b0*/  ISETP.GE.OR P2, PT, R6, R5, P2 ;  /* 0x000000050600720c */ /* 0x000fe40001746670 */
[----:B----4-:R0:W-:Y:S04]  /*02c0*/  @!P3 STS [R4+0x4c], R15 ;  /* 0x00004c0f0400b388 */ /* 0x0101e80000000800 */
[----:B-----5:R0:W-:Y:S04]  /*02d0*/  @!P0 STS [R7+0x4], R10 ;  /* 0x0000040a07008388 */ /* 0x0201e80000000800 */
[----:B--2---:R0:W-:Y:S04]  /*02e0*/  @!P1 STS [R7+0x4cc], R8 ;  /* 0x0004cc0807009388 */ /* 0x0041e80000000800 */
[----:B------:R0:W-:Y:S04]  /*02f0*/  @!P4 STS [R14+0x48], R17 ;  /* 0x000048110e00c388 */ /* 0x0001e80000000800 */
[----:B---3--:R0:W-:Y:S01]  /*0300*/  @!P5 STS [R14+0x8c], R19 ;  /* 0x00008c130e00d388 */ /* 0x0081e20000000800 */
[----:B------:R-:W-:Y:S06]  /*0310*/  BAR.SYNC.DEFER_BLOCKING 0x0 ;  /* 0x0000000000007b1d */ /* 0x000fec0000010000 */
[----:B------:R-:W-:Y:S05]  /*0320*/  @P2 EXIT ;  /* 0x000000000000294d */ /* 0x000fea0003800000 */
[----:B0-----:R-:W0:Y:S01]  /*0330*/  LDS R8, [R4+0x4c] ;  /* 0x00004c0004087984 */ /* 0x001e220000000800 */
[----:B------:R-:W1:Y:S01]  /*0340*/  MUFU.RCP64H R11, 9.9999946542084217072e-05 ;  /* 0x3f1a36e2000b7908 */ /* 0x000e620000001800 */
[----:B------:R-:W-:Y:S01]  /*0350*/  IMAD.MOV.U32 R2, RZ, RZ, -0x20000000 ;  /* 0xe0000000ff027424 */ /* 0x000fe200078e00ff */
[----:B------:R-:W-:Y:S01]  /*0360*/  UMOV UR6, 0xe0000000 ;  /* 0xe000000000067882 */ /* 0x000fe20000000000 */
[----:B------:R-:W2:Y:S01]  /*0370*/  LDS R5, [R4+0x48] ;  /* 0x0000480004057984 */ /* 0x000ea20000000800 */
[----:B------:R-:W-:Y:S01]  /*0380*/  IMAD.MOV.U32 R3, RZ, RZ, 0x3f1a36e2 ;  /* 0x3f1a36e2ff037424 */ /* 0x000fe200078e00ff */
[----:B------:R-:W-:Y:S01]  /*0390*/  BSSY.RECONVERGENT B0, `(.L_x_0) ;  /* 0x000001e000007945 */ /* 0x000fe20003800200 */
[----:B------:R-:W-:Y:S01]  /*03a0*/  IMAD.MOV.U32 R10, RZ, RZ, 0x1 ;  /* 0x00000001ff0a7424 */ /* 0x000fe200078e00ff */
[----:B------:R-:W3:Y:S04]  /*03b0*/  LDS R16, [R4+0x50] ;  /* 0x0000500004107984 */ /* 0x000ee80000000800 */
[----:B------:R4:W3:Y:S04]  /*03c0*/  LDS R26, [R4+0x4] ;  /* 0x00000400041a7984 */ /* 0x0008e80000000800 */
[----:B------:R4:W3:Y:S01]  /*03d0*/  LDS R28, [R4+0x94] ;  /* 0x00009400041c7984 */ /* 0x0008e20000000800 */
[----:B-1----:R-:W-:-:S08]  /*03e0*/  DFMA R6, R10, -R2, 1 ;  /* 0x3ff000000a06742b */ /* 0x002fd00000000802 */
[----:B------:R-:W-:-:S08]  /*03f0*/  DFMA R12, R6, R6, R6 ;  /* 0x00000006060c722b */ /* 0x000fd00000000006 */
[----:B------:R-:W-:Y:S01]  /*0400*/  DFMA R12, R10, R12, R10 ;  /* 0x0000000c0a0c722b */ /* 0x000fe2000000000a */
[----:B0-----:R-:W0:Y:S07]  /*0410*/  F2F.F64.F32 R8, R8 ;  /* 0x0000000800087310 */ /* 0x001e2e0000201800 */
[C---:B------:R-:W-:Y:S01]  /*0420*/  DFMA R14, R12.reuse, -R2, 1 ;  /* 0x3ff000000c0e742b */ /* 0x040fe20000000802 */
[----:B--2---:R-:W1:Y:S07]  /*0430*/  F2F.F64.F32 R6, R5 ;  /* 0x0000000500067310 */ /* 0x004e6e0000201800 */
[----:B------:R-:W-:-:S02]  /*0440*/  DFMA R14, R12, R14, R12 ;  /* 0x0000000e0c0e722b */ /* 0x000fc4000000000c */
[----:B0-----:R-:W-:Y:S01]  /*0450*/  DADD R24, R8, R8 ;  /* 0x0000000008187229 */ /* 0x001fe20000000008 */
[----:B---3--:R-:W0:Y:S07]  /*0460*/  F2F.F64.F32 R10, R16 ;  /* 0x00000010000a7310 */ /* 0x008e2e0000201800 */
[----:B-1----:R-:W-:-:S08]  /*0470*/  DADD R6, R6, -R24 ;  /* 0x0000000006067229 */ /* 0x002fd00000000818 */
[----:B0-----:R-:W-:-:S08]  /*0480*/  DADD R6, R6, R10 ;  /* 0x0000000006067229 */ /* 0x001fd0000000000a */
[----:B------:R-:W-:Y:S02]  /*0490*/  DMUL R10, R6, R14 ;  /* 0x0000000e060a7228 */ /* 0x000fe40000000000 */
[----:B------:R-:W-:-:S06]  /*04a0*/  FSETP.GEU.AND P1, PT, |R7|, 6.5827683646048100446e-37, PT ;  /* 0x036000000700780b */ /* 0x000fcc0003f2e200 */
[----:B------:R-:W-:-:S08]  /*04b0*/  DFMA R2, R10, -R2, R6 ;  /* 0x800000020a02722b */ /* 0x000fd00000000006 */
[----:B------:R-:W-:-:S10]  /*04c0*/  DFMA R2, R14, R2, R10 ;  /* 0x000000020e02722b */ /* 0x000fd4000000000a */
[----:B------:R-:W-:-:S05]  /*04d0*/  FFMA R5, RZ, 0.60239994525909423828, R3 ;  /* 0x3f1a36e2ff057823 */ /* 0x000fca0000000003 */
[----:B------:R-:W-:Y:S01]  /*04e0*/  FSETP.GT.AND P0, PT, |R5|, 1.469367938527859385e-39, PT ;  /* 0x001000000500780b */ /* 0x000fe20003f04200 */
[----:B------:R-:W-:-:S12]  /*04f0*/  IMAD.MOV.U32 R5, RZ, RZ, 0x3f1a36e2 ;  /* 0x3f1a36e2ff057424 */ /* 0x000fd800078e00ff */
[----:B----4-:R-:W-:Y:S05]  /*0500*/  @P0 BRA P1, `(.L_x_1) ;  /* 0x0000000000180947 */ /* 0x010fea0000800000 */
[----:B------:R-:W-:Y:S01]  /*0510*/  IMAD.MOV.U32 R14, RZ, RZ, R6 ;  /* 0x000000ffff0e7224 */ /* 0x000fe200078e0006 */
[----:B------:R-:W-:Y:S01]  /*0520*/  MOV R4, 0x550 ;  /* 0x0000055000047802 */ /* 0x000fe20000000f00 */
[----:B------:R-:W-:-:S07]  /*0530*/  IMAD.MOV.U32 R15, RZ, RZ, R7 ;  /* 0x000000ffff0f7224 */ /* 0x000fce00078e0007 */
[----:B------:R-:W-:Y:S05]  /*0540*/  CALL.REL.NOINC `($__internal_0_$__cuda_sm20_div_rn_f64_full) ;  /* 0x0000000000a47944 */ /* 0x000fea0003c00000 */
[----:B------:R-:W-:Y:S02]  /*0550*/  IMAD.MOV.U32 R2, RZ, RZ, R10 ;  /* 0x000000ffff027224 */ /* 0x000fe400078e000a */
[----:B------:R-:W-:-:S07]  /*0560*/  IMAD.MOV.U32 R3, RZ, RZ, R11 ;  /* 0x000000ffff037224 */ /* 0x000fce00078e000b */
.L_x_1:
[----:B------:R-:W-:Y:S05]  /*0570*/  BSYNC.RECONVERGENT B0 ;  /* 0x0000000000007941 */ /* 0x000fea0003800200 */
.L_x_0:
[----:B------:R-:W0:Y:S01]  /*0580*/  MUFU.RCP64H R11, 9.9999946542084217072e-05 ;  /* 0x3f1a36e2000b7908 */ /* 0x000e220000001800 */
[----:B------:R-:W-:Y:S01]  /*0590*/  IMAD.MOV.U32 R6, RZ, RZ, -0x20000000 ;  /* 0xe0000000ff067424 */ /* 0x000fe200078e00ff */
[----:B------:R-:W1:Y:S01]  /*05a0*/  LDCU UR7, c[0x0][0x398] ;  /* 0x00007300ff0777ac */ /* 0x000e620008000800 */
[----:B------:R-:W-:Y:S01]  /*05b0*/  IMAD.MOV.U32 R7, RZ, RZ, 0x3f1a36e2 ;  /* 0x3f1a36e2ff077424 */ /* 0x000fe200078e00ff */
[----:B------:R-:W-:Y:S01]  /*05c0*/  BSSY.RECONVERGENT B0, `(.L_x_2) ;  /* 0x000001a000007945 */ /* 0x000fe20003800200 */
[----:B------:R-:W-:-:S03]  /*05d0*/  IMAD.MOV.U32 R10, RZ, RZ, 0x1 ;  /* 0x00000001ff0a7424 */ /* 0x000fc600078e00ff */
[----:B------:R-:W2:Y:S08]  /*05e0*/  F2F.F64.F32 R28, R28 ;  /* 0x0000001c001c7310 */ /* 0x000eb00000201800 */
[----:B------:R-:W3:Y:S01]  /*05f0*/  F2F.F64.F32 R26, R26 ;  /* 0x0000001a001a7310 */ /* 0x000ee20000201800 */
[----:B0-----:R-:W-:-:S08]  /*0600*/  DFMA R12, R10, -R6, 1 ;  /* 0x3ff000000a0c742b */ /* 0x001fd00000000806 */
[----:B------:R-:W-:-:S08]  /*0610*/  DFMA R12, R12, R12, R12 ;  /* 0x0000000c0c0c722b */ /* 0x000fd0000000000c */
[----:B------:R-:W-:Y:S02]  /*0620*/  DFMA R12, R10, R12, R10 ;  /* 0x0000000c0a0c722b */ /* 0x000fe4000000000a */
[----:B--2---:R-:W-:Y:S01]  /*0630*/  DADD R10, -R24, R28 ;  /* 0x00000000180a7229 */ /* 0x004fe2000000011c */
[----:B-1----:R-:W0:Y:S05]  /*0640*/  F2F.F64.F32 R24, UR7 ;  /* 0x0000000700187d10 */ /* 0x002e2a0008201800 */
[----:B------:R-:W-:Y:S02]  /*0650*/  DFMA R14, R12, -R6, 1 ;  /* 0x3ff000000c0e742b */ /* 0x000fe40000000806 */
[----:B---3--:R-:W-:-:S06]  /*0660*/  DADD R10, R10, R26 ;  /* 0x000000000a0a7229 */ /* 0x008fcc000000001a */
[----:B------:R-:W-:Y:S02]  /*0670*/  DFMA R14, R12, R14, R12 ;  /* 0x0000000e0c0e722b */ /* 0x000fe4000000000c */
[----:B0-----:R-:W-:Y:S02]  /*0680*/  DMUL R24, R24, 0.5 ;  /* 0x3fe0000018187828 */ /* 0x001fe40000000000 */
[----:B------:R-:W-:-:S04]  /*0690*/  FSETP.GEU.AND P1, PT, |R11|, 6.5827683646048100446e-37, PT ;  /* 0x036000000b00780b */ /* 0x000fc80003f2e200 */
[----:B------:R-:W-:-:S08]  /*06a0*/  DMUL R12, R14, R10 ;  /* 0x0000000a0e0c7228 */ /* 0x000fd00000000000 */
[----:B------:R-:W-:-:S08]  /*06b0*/  DFMA R6, R12, -R6, R10 ;  /* 0x800000060c06722b */ /* 0x000fd0000000000a */
[----:B------:R-:W-:-:S10]  /*06c0*/  DFMA R6, R14, R6, R12 ;  /* 0x000000060e06722b */ /* 0x000fd4000000000c */
[----:B------:R-:W-:-:S05]  /*06d0*/  FFMA R4, RZ, 0.60239994525909423828, R7 ;  /* 0x3f1a36e2ff047823 */ /* 0x000fca0000000007 */
[----:B------:R-:W-:-:S13]  /*06e0*/  FSETP.GT.AND P0, PT, |R4|, 1.469367938527859385e-39, PT ;  /* 0x001000000400780b */ /* 0x000fda0003f04200 */
[----:B------:R-:W-:Y:S05]  /*06f0*/  @P0 BRA P1, `(.L_x_3) ;  /* 0x0000000000180947 */ /* 0x000fea0000800000 */
[----:B------:R-:W-:Y:S01]  /*0700*/  IMAD.MOV.U32 R14, RZ, RZ, R10 ;  /* 0x000000ffff0e7224 */ /* 0x000fe200078e000a */
[----:B------:R-:W-:Y:S01]  /*0710*/  MOV R4, 0x740 ;  /* 0x0000074000047802 */ /* 0x000fe20000000f00 */
[----:B------:R-:W-:-:S07]  /*0720*/  IMAD.MOV.U32 R15, RZ, RZ, R11 ;  /* 0x000000ffff0f7224 */ /* 0x000fce00078e000b */
[----:B------:R-:W-:Y:S05]  /*0730*/  CALL.REL.NOINC `($__internal_0_$__cuda_sm20_div_rn_f64_full) ;  /* 0x0000000000287944 */ /* 0x000fea0003c00000 */
[----:B------:R-:W-:Y:S02]  /*0740*/  IMAD.MOV.U32 R6, RZ, RZ, R10 ;  /* 0x000000ffff067224 */ /* 0x000fe400078e000a */
[----:B------:R-:W-:-:S07]  /*0750*/  IMAD.MOV.U32 R7, RZ, RZ, R11 ;  /* 0x000000ffff077224 */ /* 0x000fce00078e000b */
.L_x_3:
[----:B------:R-:W-:Y:S05]  /*0760*/  BSYNC.RECONVERGENT B0 ;  /* 0x0000000000007941 */ /* 0x000fea0003800200 */
.L_x_2:
[----:B------:R-:W-:Y:S01]  /*0770*/  DADD R2, R6, R2 ;  /* 0x0000000006027229 */ /* 0x000fe20000000002 */
[----:B------:R-:W0:Y:S07]  /*0780*/  LDC.64 R4, c[0x0][0x388] ;  /* 0x0000e200ff047b82 */ /* 0x000e2e0000000a00 */
[----:B------:R-:W-:-:S10]  /*0790*/  DFMA R2, R2, R24, R8 ;  /* 0x000000180202722b */ /* 0x000fd40000000008 */
[----:B------:R-:W1:Y:S01]  /*07a0*/  F2F.F32.F64 R3, R2 ;  /* 0x0000000200037310 */ /* 0x000e620000301000 */
[----:B0-----:R-:W-:-:S05]  /*07b0*/  IMAD.WIDE R4, R0, 0x4, R4 ;  /* 0x0000000400047825 */ /* 0x001fca00078e0204 */
[----:B-1----:R-:W-:Y:S01]  /*07c0*/  STG.E desc[UR4][R4.64], R3 ;  /* 0x0000000304007986 */ /* 0x002fe2000c101904 */
[----:B------:R-:W-:Y:S05]  /*07d0*/  EXIT ;  /* 0x000000000000794d */ /* 0x000fea0003800000 */
        .weak           $__internal_0_$__cuda_sm20_div_rn_f64_full
        .type           $__internal_0_$__cuda_sm20_div_rn_f64_full,@function
        .size           $__internal_0_$__cuda_sm20_div_rn_f64_full,(.L_x_10 - $__internal_0_$__cuda_sm20_div_rn_f64_full)
$__internal_0_$__cuda_sm20_div_rn_f64_full:
[C---:B------:R-:W-:Y:S01]  /*07e0*/  FSETP.GEU.AND P0, PT, |R5|.reuse, 1.469367938527859385e-39, PT ;  /* 0x001000000500780b */ /* 0x040fe20003f0e200 */
[----:B------:R-:W-:Y:S01]  /*07f0*/  IMAD.U32 R12, RZ, RZ, UR6 ;  /* 0x00000006ff0c7e24 */ /* 0x000fe2000f8e00ff */
[----:B------:R-:W-:Y:S01]  /*0800*/  LOP3.LUT R6, R5, 0x800fffff, RZ, 0xc0, !PT ;  /* 0x800fffff05067812 */ /* 0x000fe200078ec0ff */
[----:B------:R-:W-:Y:S01]  /*0810*/  IMAD.MOV.U32 R13, RZ, RZ, R5 ;  /* 0x000000ffff0d7224 */ /* 0x000fe200078e0005 */
[C---:B------:R-:W-:Y:S01]  /*0820*/  FSETP.GEU.AND P2, PT, |R15|.reuse, 1.469367938527859385e-39, PT ;  /* 0x001000000f00780b */ /* 0x040fe20003f4e200 */
[----:B------:R-:W-:Y:S01]  /*0830*/  IMAD.U32 R10, RZ, RZ, UR6 ;  /* 0x00000006ff0a7e24 */ /* 0x000fe2000f8e00ff */
[----:B------:R-:W-:Y:S01]  /*0840*/  LOP3.LUT R11, R6, 0x3ff00000, RZ, 0xfc, !PT ;  /* 0x3ff00000060b7812 */ /* 0x000fe200078efcff */
[----:B------:R-:W-:Y:S01]  /*0850*/  IMAD.MOV.U32 R16, RZ, RZ, 0x1 ;  /* 0x00000001ff107424 */ /* 0x000fe200078e00ff */
[----:B------:R-:W-:Y:S01]  /*0860*/  LOP3.LUT R6, R15, 0x7ff00000, RZ, 0xc0, !PT ;  /* 0x7ff000000f067812 */ /* 0x000fe200078ec0ff */
[----:B------:R-:W-:Y:S01]  /*0870*/  BSSY.RECONVERGENT B1, `(.L_x_4) ;  /* 0x0000050000017945 */ /* 0x000fe20003800200 */
[----:B------:R-:W-:-:S03]  /*0880*/  LOP3.LUT R27, R5, 0x7ff00000, RZ, 0xc0, !PT ;  /* 0x7ff00000051b7812 */ /* 0x000fc600078ec0ff */
[----:B------:R-:W-:Y:S01]  /*0890*/  @!P0 DMUL R10, R12, 8.98846567431157953865e+307 ;  /* 0x7fe000000c0a8828 */ /* 0x000fe20000000000 */
[----:B------:R-:W-:-:S03]  /*08a0*/  ISETP.GE.U32.AND P1, PT, R6, R27, PT ;  /* 0x0000001b0600720c */ /* 0x000fc60003f26070 */
[----:B------:R-:W-:Y:S02]  /*08b0*/  @!P2 LOP3.LUT R7, R13, 0x7ff00000, RZ, 0xc0, !PT ;  /* 0x7ff000000d07a812 */ /* 0x000fe400078ec0ff */
[----:B------:R-:W0:Y:S02]  /*08c0*/  MUFU.RCP64H R17, R11 ;  /* 0x0000000b00117308 */ /* 0x000e240000001800 */
[----:B------:R-:W-:Y:S01]  /*08d0*/  @!P2 ISETP.GE.U32.AND P3, PT, R6, R7, PT ;  /* 0x000000070600a20c */ /* 0x000fe20003f66070 */
[----:B------:R-:W-:Y:S01]  /*08e0*/  IMAD.MOV.U32 R7, RZ, RZ, 0x1ca00000 ;  /* 0x1ca00000ff077424 */ /* 0x000fe200078e00ff */
[----:B------:R-:W-:-:S04]  /*08f0*/  @!P0 LOP3.LUT R27, R11, 0x7ff00000, RZ, 0xc0, !PT ;  /* 0x7ff000000b1b8812 */ /* 0x000fc800078ec0ff */
[----:B------:R-:W-:-:S04]  /*0900*/  @!P2 SEL R19, R7, 0x63400000, !P3 ;  /* 0x634000000713a807 */ /* 0x000fc80005800000 */
[----:B------:R-:W-:-:S04]  /*0910*/  @!P2 LOP3.LUT R22, R19, 0x80000000, R15, 0xf8, !PT ;  /* 0x800000001316a812 */ /* 0x000fc800078ef80f */
[----:B------:R-:W-:Y:S01]  /*0920*/  @!P2 LOP3.LUT R23, R22, 0x100000, RZ, 0xfc, !PT ;  /* 0x001000001617a812 */ /* 0x000fe200078efcff */
[----:B0-----:R-:W-:Y:S01]  /*0930*/  DFMA R20, R16, -R10, 1 ;  /* 0x3ff000001014742b */ /* 0x001fe2000000080a */
[----:B------:R-:W-:-:S07]  /*0940*/  @!P2 IMAD.MOV.U32 R22, RZ, RZ, RZ ;  /* 0x000000ffff16a224 */ /* 0x000fce00078e00ff */
[----:B------:R-:W-:-:S08]  /*0950*/  DFMA R20, R20, R20, R20 ;  /* 0x000000141414722b */ /* 0x000fd00000000014 */
[----:B------:R-:W-:Y:S01]  /*0960*/  DFMA R20, R16, R20, R16 ;  /* 0x000000141014722b */ /* 0x000fe20000000010 */
[----:B------:R-:W-:Y:S01]  /*0970*/  SEL R17, R7, 0x63400000, !P1 ;  /* 0x6340000007117807 */ /* 0x000fe20004800000 */
[----:B------:R-:W-:-:S03]  /*0980*/  IMAD.MOV.U32 R16, RZ, RZ, R14 ;  /* 0x000000ffff107224 */ /* 0x000fc600078e000e */
[----:B------:R-:W-:-:S03]  /*0990*/  LOP3.LUT R17, R17, 0x800fffff, R15, 0xf8, !PT ;  /* 0x800fffff11117812 */ /* 0x000fc600078ef80f */
[----:B------:R-:W-:-:S03]  /*09a0*/  DFMA R18, R20, -R10, 1 ;  /* 0x3ff000001412742b */ /* 0x000fc6000000080a */
[----:B------:R-:W-:-:S05]  /*09b0*/  @!P2 DFMA R16, R16, 2, -R22 ;  /* 0x400000001010a82b */ /* 0x000fca0000000816 */
[----:B------:R-:W-:-:S08]  /*09c0*/  DFMA R18, R20, R18, R20 ;  /* 0x000000121412722b */ /* 0x000fd00000000014 */
[----:B------:R-:W-:-:S08]  /*09d0*/  DMUL R20, R18, R16 ;  /* 0x0000001012147228 */ /* 0x000fd00000000000 */
[----:B------:R-:W-:-:S08]  /*09e0*/  DFMA R22, R20, -R10, R16 ;  /* 0x8000000a1416722b */ /* 0x000fd00000000010 */
[----:B------:R-:W-:Y:S01]  /*09f0*/  DFMA R22, R18, R22, R20 ;  /* 0x000000161216722b */ /* 0x000fe20000000014 */
[----:B------:R-:W-:Y:S01]  /*0a00*/  IMAD.MOV.U32 R18, RZ, RZ, R6 ;  /* 0x000000ffff127224 */ /* 0x000fe200078e0006 */
[----:B------:R-:W-:Y:S01]  /*0a10*/  @!P2 LOP3.LUT R18, R17, 0x7ff00000, RZ, 0xc0, !PT ;  /* 0x7ff000001112a812 */ /* 0x000fe200078ec0ff */
[----:B------:R-:W-:-:S04]  /*0a20*/  VIADD R20, R27, 0xffffffff ;  /* 0xffffffff1b147836 */ /* 0x000fc80000000000 */
[----:B------:R-:W-:-:S05]  /*0a30*/  VIADD R19, R18, 0xffffffff ;  /* 0xffffffff12137836 */ /* 0x000fca0000000000 */
[----:B------:R-:W-:-:S04]  /*0a40*/  ISETP.GT.U32.AND P0, PT, R19, 0x7feffffe, PT ;  /* 0x7feffffe1300780c */ /* 0x000fc80003f04070 */
[----:B------:R-:W-:-:S13]  /*0a50*/  ISETP.GT.U32.OR P0, PT, R20, 0x7feffffe, P0 ;  /* 0x7feffffe1400780c */ /* 0x000fda0000704470 */
[----:B------:R-:W-:Y:S05]  /*0a60*/  @P0 BRA `(.L_x_5) ;  /* 0x00000000006c0947 */ /* 0x000fea0003800000 */
[----:B------:R-:W-:-:S04]  /*0a70*/  LOP3.LUT R15, R13, 0x7ff00000, RZ, 0xc0, !PT ;  /* 0x7ff000000d0f7812 */ /* 0x000fc800078ec0ff */
[CC--:B------:R-:W-:Y:S02]  /*0a80*/  VIADDMNMX R14, R6.reuse, -R15.reuse, 0xb9600000, !PT ;  /* 0xb9600000060e7446 */ /* 0x0c0fe4000780090f */
[----:B------:R-:W-:Y:S02]  /*0a90*/  ISETP.GE.U32.AND P0, PT, R6, R15, PT ;  /* 0x0000000f0600720c */ /* 0x000fe40003f06070 */
[----:B------:R-:W-:Y:S02]  /*0aa0*/  VIMNMX R14, PT, PT, R14, 0x46a00000, PT ;  /* 0x46a000000e0e7848 */ /* 0x000fe40003fe0100 */
[----:B------:R-:W-:-:S05]  /*0ab0*/  SEL R7, R7, 0x63400000, !P0 ;  /* 0x6340000007077807 */ /* 0x000fca0004000000 */
[----:B------:R-:W-:Y:S02]  /*0ac0*/  IMAD.IADD R18, R14, 0x1, -R7 ;  /* 0x000000010e127824 */ /* 0x000fe400078e0a07 */
[----:B------:R-:W-:Y:S02]  /*0ad0*/  IMAD.MOV.U32 R14, RZ, RZ, RZ ;  /* 0x000000ffff0e7224 */ /* 0x000fe400078e00ff */
[----:B------:R-:W-:-:S06]  /*0ae0*/  VIADD R15, R18, 0x7fe00000 ;  /* 0x7fe00000120f7836 */ /* 0x000fcc0000000000 */
[----:B------:R-:W-:-:S10]  /*0af0*/  DMUL R6, R22, R14 ;  /* 0x0000000e16067228 */ /* 0x000fd40000000000 */
[----:B------:R-:W-:-:S13]  /*0b00*/  FSETP.GTU.AND P0, PT, |R7|, 1.469367938527859385e-39, PT ;  /* 0x001000000700780b */ /* 0x000fda0003f0c200 */
[----:B------:R-:W-:Y:S05]  /*0b10*/  @P0 BRA `(.L_x_6) ;  /* 0x0000000000940947 */ /* 0x000fea0003800000 */
[----:B------:R-:W-:Y:S01]  /*0b20*/  DFMA R10, R22, -R10, R16 ;  /* 0x8000000a160a722b */ /* 0x000fe20000000010 */
[----:B------:R-:W-:-:S09]  /*0b30*/  IMAD.MOV.U32 R14, RZ, RZ, RZ ;  /* 0x000000ffff0e7224 */ /* 0x000fd200078e00ff */
[C---:B------:R-:W-:Y:S02]  /*0b40*/  FSETP.NEU.AND P0, PT, R11.reuse, RZ, PT ;  /* 0x000000ff0b00720b */ /* 0x040fe40003f0d000 */
[----:B------:R-:W-:-:S04]  /*0b50*/  LOP3.LUT R13, R11, 0x80000000, R13, 0x48, !PT ;  /* 0x800000000b0d7812 */ /* 0x000fc800078e480d */
[----:B------:R-:W-:-:S07]  /*0b60*/  LOP3.LUT R15, R13, R15, RZ, 0xfc, !PT ;  /* 0x0000000f0d0f7212 */ /* 0x000fce00078efcff */
[----:B------:R-:W-:Y:S05]  /*0b70*/  @!P0 BRA `(.L_x_6) ;  /* 0x00000000007c8947 */ /* 0x000fea0003800000 */
[----:B------:R-:W-:Y:S01]  /*0b80*/  IMAD.MOV R11, RZ, RZ, -R18 ;  /* 0x000000ffff0b7224 */ /* 0x000fe200078e0a12 */
[----:B------:R-:W-:Y:S01]  /*0b90*/  DMUL.RP R14, R22, R14 ;  /* 0x0000000e160e7228 */ /* 0x000fe20000008000 */
[----:B------:R-:W-:-:S06]  /*0ba0*/  IMAD.MOV.U32 R10, RZ, RZ, RZ ;  /* 0x000000ffff0a7224 */ /* 0x000fcc00078e00ff */
[----:B------:R-:W-:-:S03]  /*0bb0*/  DFMA R10, R6, -R10, R22 ;  /* 0x8000000a060a722b */ /* 0x000fc60000000016 */
[----:B------:R-:W-:-:S03]  /*0bc0*/  LOP3.LUT R13, R15, R13, RZ, 0x3c, !PT ;  /* 0x0000000d0f0d7212 */ /* 0x000fc600078e3cff */
[----:B------:R-:W-:-:S04]  /*0bd0*/  IADD3 R10, PT, PT, -R18, -0x43300000, RZ ;  /* 0xbcd00000120a7810 */ /* 0x000fc80007ffe1ff */
[----:B------:R-:W-:-:S04]  /*0be0*/  FSETP.NEU.AND P0, PT, |R11|, R10, PT ;  /* 0x0000000a0b00720b */ /* 0x000fc80003f0d200 */
[----:B------:R-:W-:Y:S02]  /*0bf0*/  FSEL R6, R14, R6, !P0 ;  /* 0x000000060e067208 */ /* 0x000fe40004000000 */
[----:B------:R-:W-:Y:S01]  /*0c00*/  FSEL R7, R13, R7, !P0 ;  /* 0x000000070d077208 */ /* 0x000fe20004000000 */
[----:B------:R-:W-:Y:S06]  /*0c10*/  BRA `(.L_x_6) ;  /* 0x0000000000547947 */ /* 0x000fec0003800000 */
.L_x_5:
[----:B------:R-:W-:-:S14]  /*0c20*/  DSETP.NAN.AND P0, PT, R14, R14, PT ;  /* 0x0000000e0e00722a */ /* 0x000fdc0003f08000 */
[----:B------:R-:W-:Y:S05]  /*0c30*/  @P0 BRA `(.L_x_7) ;  /* 0x0000000000440947 */ /* 0x000fea0003800000 */
[----:B------:R-:W-:-:S14]  /*0c40*/  DSETP.NAN.AND P0, PT, R12, R12, PT ;  /* 0x0000000c0c00722a */ /* 0x000fdc0003f08000 */
[----:B------:R-:W-:Y:S05]  /*0c50*/  @P0 BRA `(.L_x_8) ;  /* 0x0000000000300947 */ /* 0x000fea0003800000 */
[----:B------:R-:W-:Y:S01]  /*0c60*/  ISETP.NE.AND P0, PT, R18, R27, PT ;  /* 0x0000001b1200720c */ /* 0x000fe20003f05270 */
[----:B------:R-:W-:Y:S02]  /*0c70*/  IMAD.MOV.U32 R6, RZ, RZ, 0x0 ;  /* 0x00000000ff067424 */ /* 0x000fe400078e00ff */
[----:B------:R-:W-:-:S10]  /*0c80*/  IMAD.MOV.U32 R7, RZ, RZ, -0x80000 ;  /* 0xfff80000ff077424 */ /* 0x000fd400078e00ff */
[----:B------:R-:W-:Y:S05]  /*0c90*/  @!P0 BRA `(.L_x_6) ;  /* 0x0000000000348947 */ /* 0x000fea0003800000 */
[----:B------:R-:W-:Y:S02]  /*0ca0*/  ISETP.NE.AND P0, PT, R18, 0x7ff00000, PT ;  /* 0x7ff000001200780c */ /* 0x000fe40003f05270 */
[----:B------:R-:W-:Y:S02]  /*0cb0*/  LOP3.LUT R7, R15, 0x80000000, R13, 0x48, !PT ;  /* 0x800000000f077812 */ /* 0x000fe400078e480d */
[----:B------:R-:W-:-:S13]  /*0cc0*/  ISETP.EQ.OR P0, PT, R27, RZ, !P0 ;  /* 0x000000ff1b00720c */ /* 0x000fda0004702670 */
[----:B------:R-:W-:Y:S01]  /*0cd0*/  @P0 LOP3.LUT R10, R7, 0x7ff00000, RZ, 0xfc, !PT ;  /* 0x7ff00000070a0812 */ /* 0x000fe200078efcff */
[----:B------:R-:W-:Y:S02]  /*0ce0*/  @!P0 IMAD.MOV.U32 R6, RZ, RZ, RZ ;  /* 0x000000ffff068224 */ /* 0x000fe400078e00ff */
[----:B------:R-:W-:Y:S02]  /*0cf0*/  @P0 IMAD.MOV.U32 R6, RZ, RZ, RZ ;  /* 0x000000ffff060224 */ /* 0x000fe400078e00ff */
[----:B------:R-:W-:Y:S01]  /*0d00*/  @P0 IMAD.MOV.U32 R7, RZ, RZ, R10 ;  /* 0x000000ffff070224 */ /* 0x000fe200078e000a */
[----:B------:R-:W-:Y:S06]  /*0d10*/  BRA `(.L_x_6) ;  /* 0x0000000000147947 */ /* 0x000fec0003800000 */
.L_x_8:
[----:B------:R-:W-:Y:S01]  /*0d20*/  LOP3.LUT R7, R13, 0x80000, RZ, 0xfc, !PT ;  /* 0x000800000d077812 */ /* 0x000fe200078efcff */
[----:B------:R-:W-:Y:S01]  /*0d30*/  IMAD.MOV.U32 R6, RZ, RZ, R12 ;  /* 0x000000ffff067224 */ /* 0x000fe200078e000c */
[----:B------:R-:W-:Y:S06]  /*0d40*/  BRA `(.L_x_6) ;  /* 0x0000000000087947 */ /* 0x000fec0003800000 */
.L_x_7:
[----:B------:R-:W-:Y:S01]  /*0d50*/  LOP3.LUT R7, R15, 0x80000, RZ, 0xfc, !PT ;  /* 0x000800000f077812 */ /* 0x000fe200078efcff */
[----:B------:R-:W-:-:S07]  /*0d60*/  IMAD.MOV.U32 R6, RZ, RZ, R14 ;  /* 0x000000ffff067224 */ /* 0x000fce00078e000e */
.L_x_6:
[----:B------:R-:W-:Y:S05]  /*0d70*/  BSYNC.RECONVERGENT B1 ;  /* 0x0000000000017941 */ /* 0x000fea0003800200 */
.L_x_4:
[----:B------:R-:W-:Y:S02]  /*0d80*/  IMAD.MOV.U32 R10, RZ, RZ, R6 ;  /* 0x000000ffff0a7224 */ /* 0x000fe400078e0006 */
[----:B------:R-:W-:Y:S02]  /*0d90*/  IMAD.MOV.U32 R11, RZ, RZ, R7 ;  /* 0x000000ffff0b7224 */ /* 0x000fe400078e0007 */
[----:B------:R-:W-:Y:S02]  /*0da0*/  IMAD.MOV.U32 R6, RZ, RZ, R4 ;  /* 0x000000ffff067224 */ /* 0x000fe400078e0004 */
[----:B------:R-:W-:-:S04]  /*0db0*/  IMAD.MOV.U32 R7, RZ, RZ, 0x0 ;  /* 0x00000000ff077424 */ /* 0x000fc800078e00ff */
[----:B------:R-:W-:Y:S05]  /*0dc0*/  RET.REL.NODEC R6 `(_Z10heatKernelPfS_iif) ;  /* 0xfffffff0068c7950 */ /* 0x000fea0003c3ffff */
.L_x_9:
[----:B------:R-:W-:-:S00]  /*0dd0*/  BRA `(.L_x_9) ;  /* 0xfffffffc00fc7947 */ /* 0x000fc0000383ffff */
[----:B------:R-:W-:-:S00]  /*0de0*/  NOP ;  /* 0x0000000000007918 */ /* 0x000fc00000000000 */
        /* <DEDUP_REMOVED lines=9> */
.L_x_10:


//--------------------- .nv.shared._Z10heatKernelPfS_iif --------------------------
	.section	.nv.shared._Z10heatKernelPfS_iif,"aw",@nobits
	.sectionflags	@""
	.align	4
.nv.shared._Z10heatKernelPfS_iif:
	.zero		2320


//--------------------- .nv.shared.reserved.0     --------------------------
	.section	.nv.shared.reserved.0,"aw",@nobits
	.weak		__nv_reservedSMEM_offset_0_alias
	.size		__nv_reservedSMEM_offset_0_alias, 0, 64
	.other		__nv_reservedSMEM_offset_0_alias,@"STO_CUDA_RESERVED_SHARED STV_DEFAULT"
__nv_reservedSMEM_offset_0_alias:
	.zero		0
	.zero		64


//--------------------- .nv.constant0._Z10heatKernelPfS_iif --------------------------
	.section	.nv.constant0._Z10heatKernelPfS_iif,"a",@progbits
	.sectionflags	@""
	.align	4
.nv.constant0._Z10heatKernelPfS_iif:
	.zero		924


//--------------------- SYMBOLS --------------------------

	.type		.nv.reservedSmem.offset0,@object
	.size		.nv.reservedSmem.offset0,0x4
	.type		.nv.reservedSmem.cap,@object
	.size		.nv.reservedSmem.cap,0x4
